//
// Generated by NVIDIA NVVM Compiler
//
// Compiler Build ID: CL-36424714
// Cuda compilation tools, release 13.0, V13.0.88
// Based on NVVM 20.0.0
//

.version 9.0
.target sm_100
.address_size 64

	// .globl	_Z4gemmPiS_S_

.visible .entry _Z4gemmPiS_S_(
	.param .u64 .ptr .align 1 _Z4gemmPiS_S__param_0,
	.param .u64 .ptr .align 1 _Z4gemmPiS_S__param_1,
	.param .u64 .ptr .align 1 _Z4gemmPiS_S__param_2
)
{
	.reg .pred 	%p<5>;
	.reg .b32 	%r<68>;
	.reg .b64 	%rd<18>;

	ld.param.u64 	%rd5, [_Z4gemmPiS_S__param_0];
	ld.param.u64 	%rd6, [_Z4gemmPiS_S__param_1];
	ld.param.u64 	%rd7, [_Z4gemmPiS_S__param_2];
	mov.u32 	%r10, %ctaid.y;
	mov.u32 	%r11, %ntid.y;
	mov.u32 	%r12, %tid.y;
	mad.lo.s32 	%r1, %r10, %r11, %r12;
	mov.u32 	%r13, %ctaid.x;
	mov.u32 	%r14, %ntid.x;
	mov.u32 	%r15, %tid.x;
	mad.lo.s32 	%r2, %r13, %r14, %r15;
	setp.gt.u32 	%p1, %r1, 511;
	setp.gt.s32 	%p2, %r2, 511;
	or.pred  	%p3, %p1, %p2;
	@%p3 bra 	$L__BB0_4;
	shl.b32 	%r3, %r1, 9;
	mul.wide.u32 	%rd8, %r3, 4;
	cvta.to.global.u64 	%rd9, %rd5;
	add.s64 	%rd10, %rd8, %rd9;
	add.s64 	%rd17, %rd10, 32;
	cvta.to.global.u64 	%rd11, %rd6;
	add.s64 	%rd2, %rd11, 16384;
	mov.b32 	%r66, 0;
	mov.u32 	%r65, %r2;
	mov.u32 	%r67, %r66;
$L__BB0_2:
	mul.wide.s32 	%rd12, %r65, 4;
	add.s64 	%rd13, %rd2, %rd12;
	ld.global.u32 	%r17, [%rd17+-32];
	ld.global.u32 	%r18, [%rd13+-16384];
	mad.lo.s32 	%r19, %r18, %r17, %r67;
	ld.global.u32 	%r20, [%rd17+-28];
	ld.global.u32 	%r21, [%rd13+-14336];
	mad.lo.s32 	%r22, %r21, %r20, %r19;
	ld.global.u32 	%r23, [%rd17+-24];
	ld.global.u32 	%r24, [%rd13+-12288];
	mad.lo.s32 	%r25, %r24, %r23, %r22;
	ld.global.u32 	%r26, [%rd17+-20];
	ld.global.u32 	%r27, [%rd13+-10240];
	mad.lo.s32 	%r28, %r27, %r26, %r25;
	ld.global.u32 	%r29, [%rd17+-16];
	ld.global.u32 	%r30, [%rd13+-8192];
	mad.lo.s32 	%r31, %r30, %r29, %r28;
	ld.global.u32 	%r32, [%rd17+-12];
	ld.global.u32 	%r33, [%rd13+-6144];
	mad.lo.s32 	%r34, %r33, %r32, %r31;
	ld.global.u32 	%r35, [%rd17+-8];
	ld.global.u32 	%r36, [%rd13+-4096];
	mad.lo.s32 	%r37, %r36, %r35, %r34;
	ld.global.u32 	%r38, [%rd17+-4];
	ld.global.u32 	%r39, [%rd13+-2048];
	mad.lo.s32 	%r40, %r39, %r38, %r37;
	ld.global.u32 	%r41, [%rd17];
	ld.global.u32 	%r42, [%rd13];
	mad.lo.s32 	%r43, %r42, %r41, %r40;
	ld.global.u32 	%r44, [%rd17+4];
	ld.global.u32 	%r45, [%rd13+2048];
	mad.lo.s32 	%r46, %r45, %r44, %r43;
	ld.global.u32 	%r47, [%rd17+8];
	ld.global.u32 	%r48, [%rd13+4096];
	mad.lo.s32 	%r49, %r48, %r47, %r46;
	ld.global.u32 	%r50, [%rd17+12];
	ld.global.u32 	%r51, [%rd13+6144];
	mad.lo.s32 	%r52, %r51, %r50, %r49;
	ld.global.u32 	%r53, [%rd17+16];
	ld.global.u32 	%r54, [%rd13+8192];
	mad.lo.s32 	%r55, %r54, %r53, %r52;
	ld.global.u32 	%r56, [%rd17+20];
	ld.global.u32 	%r57, [%rd13+10240];
	mad.lo.s32 	%r58, %r57, %r56, %r55;
	ld.global.u32 	%r59, [%rd17+24];
	ld.global.u32 	%r60, [%rd13+12288];
	mad.lo.s32 	%r61, %r60, %r59, %r58;
	ld.global.u32 	%r62, [%rd17+28];
	ld.global.u32 	%r63, [%rd13+14336];
	mad.lo.s32 	%r67, %r63, %r62, %r61;
	add.s32 	%r66, %r66, 16;
	add.s64 	%rd17, %rd17, 64;
	add.s32 	%r65, %r65, 8192;
	setp.ne.s32 	%p4, %r66, 512;
	@%p4 bra 	$L__BB0_2;
	add.s32 	%r64, %r3, %r2;
	cvta.to.global.u64 	%rd14, %rd7;
	mul.wide.s32 	%rd15, %r64, 4;
	add.s64 	%rd16, %rd14, %rd15;
	st.global.u32 	[%rd16], %r67;
$L__BB0_4:
	ret;

}


// ===== COMPILED SASS (sm_100) =====

	.target	sm_100

	.elftype	@"ET_EXEC"


//--------------------- .note.nv.tkinfo           --------------------------
	.section	.note.nv.tkinfo,"",@"SHT_NOTE"
	.sectionflags	@"SHF_NOTE_NV_TKINFO"
	.tkinfo
        /*0018*/ 	.word	0x00000002
        /*0030*/ 	.string	""
        /*0030*/ 	.string	"ptxas"
        /*0030*/ 	.string	"Cuda compilation tools, release 13.0, V13.0.88"
        /*0030*/ 	.string	"Build cuda_13.0.r13.0/compiler.36424714_0"
        /*0030*/ 	.string	"-arch sm_100 -m 64 "



//--------------------- .note.nv.cuinfo           --------------------------
	.section	.note.nv.cuinfo,"",@"SHT_NOTE"
	.sectionflags	@"SHF_NOTE_NV_CUINFO"
        /*0018*/ 	.short	0x0002
        /*001a*/ 	.short	0x0064
        /*001c*/ 	.short	0x0082
	.zero		2


//--------------------- .nv.info                  --------------------------
	.section	.nv.info,"",@"SHT_CUDA_INFO"
	.align	4


	//----- nvinfo : EIATTR_REGCOUNT
	.align		4
        /*0000*/ 	.byte	0x04, 0x2f
        /*0002*/ 	.short	(.L_1 - .L_0)
	.align		4
.L_0:
        /*0004*/ 	.word	index@(_Z4gemmPiS_S_)
        /*0008*/ 	.word	0x0000001f


	//----- nvinfo : EIATTR_FRAME_SIZE
	.align		4
.L_1:
        /*000c*/ 	.byte	0x04, 0x11
        /*000e*/ 	.short	(.L_3 - .L_2)
	.align		4
.L_2:
        /*0010*/ 	.word	index@(_Z4gemmPiS_S_)
        /*0014*/ 	.word	0x00000000


	//----- nvinfo : EIATTR_MIN_STACK_SIZE
	.align		4
.L_3:
        /*0018*/ 	.byte	0x04, 0x12
        /*001a*/ 	.short	(.L_5 - .L_4)
	.align		4
.L_4:
        /*001c*/ 	.word	index@(_Z4gemmPiS_S_)
        /*0020*/ 	.word	0x00000000
.L_5:


//--------------------- .nv.compat                --------------------------
	.section	.nv.compat,"",@"SHT_CUDA_COMPAT_INFO"
	.align	4
        /*0000*/ 	.byte	0x02, 0x09, 0x00, 0x00, 0x02, 0x02, 0x01, 0x00, 0x02, 0x05, 0x05, 0x00, 0x03, 0x07, 0x01, 0x01
        /*0010*/ 	.byte	0x02, 0x03, 0x00, 0x00, 0x02, 0x06, 0x01, 0x00, 0x04, 0x0b, 0x08, 0x00, 0x09, 0x00, 0x00, 0x00
        /*0020*/ 	.byte	0x00, 0x00, 0x00, 0x00


//--------------------- .nv.info._Z4gemmPiS_S_    --------------------------
	.section	.nv.info._Z4gemmPiS_S_,"",@"SHT_CUDA_INFO"
	.sectionflags	@""
	.align	4


	//----- nvinfo : EIATTR_CUDA_API_VERSION
	.align		4
        /*0000*/ 	.byte	0x04, 0x37
        /*0002*/ 	.short	(.L_7 - .L_6)
.L_6:
        /*0004*/ 	.word	0x00000082


	//----- nvinfo : EIATTR_KPARAM_INFO
	.align		4
.L_7:
        /*0008*/ 	.byte	0x04, 0x17
        /*000a*/ 	.short	(.L_9 - .L_8)
.L_8:
        /*000c*/ 	.word	0x00000000
        /*0010*/ 	.short	0x0002
        /*0012*/ 	.short	0x0010
        /*0014*/ 	.byte	0x00, 0xf5, 0x21, 0x00


	//----- nvinfo : EIATTR_KPARAM_INFO
	.align		4
.L_9:
        /*0018*/ 	.byte	0x04, 0x17
        /*001a*/ 	.short	(.L_11 - .L_10)
.L_10:
        /*001c*/ 	.word	0x00000000
        /*0020*/ 	.short	0x0001
        /*0022*/ 	.short	0x0008
        /*0024*/ 	.byte	0x00, 0xf5, 0x21, 0x00


	//----- nvinfo : EIATTR_KPARAM_INFO
	.align		4
.L_11:
        /*0028*/ 	.byte	0x04, 0x17
        /*002a*/ 	.short	(.L_13 - .L_12)
.L_12:
        /*002c*/ 	.word	0x00000000
        /*0030*/ 	.short	0x0000
        /*0032*/ 	.short	0x0000
        /*0034*/ 	.byte	0x00, 0xf5, 0x21, 0x00


	//----- nvinfo : EIATTR_SPARSE_MMA_MASK
	.align		4
.L_13:
        /*0038*/ 	.byte	0x03, 0x50
        /*003a*/ 	.short	0x0000


	//----- nvinfo : EIATTR_MAXREG_COUNT
	.align		4
        /*003c*/ 	.byte	0x03, 0x1b
        /*003e*/ 	.short	0x00ff


	//----- nvinfo : EIATTR_MERCURY_ISA_VERSION
	.align		4
        /*0040*/ 	.byte	0x03, 0x5f
        /*0042*/ 	.short	0x0101


	//----- nvinfo : EIATTR_VRC_CTA_INIT_COUNT
	.align		4
        /*0044*/ 	.byte	0x02, 0x4a
	.zero		1
	.zero		1


	//----- nvinfo : EIATTR_EXIT_INSTR_OFFSETS
	.align		4
        /*0048*/ 	.byte	0x04, 0x1c
        /*004a*/ 	.short	(.L_15 - .L_14)


	//   ....[0]....
.L_14:
        /*004c*/ 	.word	0x000000b0


	//   ....[1]....
        /*0050*/ 	.word	0x00000550


	//----- nvinfo : EIATTR_CBANK_PARAM_SIZE
	.align		4
.L_15:
        /*0054*/ 	.byte	0x03, 0x19
        /*0056*/ 	.short	0x0018


	//----- nvinfo : EIATTR_PARAM_CBANK
	.align		4
        /*0058*/ 	.byte	0x04, 0x0a
        /*005a*/ 	.short	(.L_17 - .L_16)
	.align		4
.L_16:
        /*005c*/ 	.word	index@(.nv.constant0._Z4gemmPiS_S_)
        /*0060*/ 	.short	0x0380
        /*0062*/ 	.short	0x0018


	//----- nvinfo : EIATTR_SW_WAR
	.align		4
.L_17:
        /*0064*/ 	.byte	0x04, 0x36
        /*0066*/ 	.short	(.L_19 - .L_18)
.L_18:
        /*0068*/ 	.word	0x00000008
.L_19:


//--------------------- .nv.callgraph             --------------------------
	.section	.nv.callgraph,"",@"SHT_CUDA_CALLGRAPH"
	.align	4
	.sectionentsize	8
	.align		4
        /*0000*/ 	.word	0x00000000
	.align		4
        /*0004*/ 	.word	0xffffffff
	.align		4
        /*0008*/ 	.word	0x00000000
	.align		4
        /*000c*/ 	.word	0xfffffffe
	.align		4
        /*0010*/ 	.word	0x00000000
	.align		4
        /*0014*/ 	.word	0xfffffffd
	.align		4
        /*0018*/ 	.word	0x00000000
	.align		4
        /*001c*/ 	.word	0xfffffffc


//--------------------- .text._Z4gemmPiS_S_       --------------------------
	.section	.text._Z4gemmPiS_S_,"ax",@progbits
	.align	128
        .global         _Z4gemmPiS_S_
        .type           _Z4gemmPiS_S_,@function
        .size           _Z4gemmPiS_S_,(.L_x_2 - _Z4gemmPiS_S_)
        .other          _Z4gemmPiS_S_,@"STO_CUDA_ENTRY STV_DEFAULT"
_Z4gemmPiS_S_:
.text._Z4gemmPiS_S_:
[----:B------:R-:W-:Y:S01]  /*0000*/  LDC R1, c[0x0][0x37c] ;  /* 0x0000df00ff017b82 */ /* 0x000fe20000000800 */
[----:B------:R-:W0:Y:S07]  /*0010*/  S2R R3, SR_TID.X ;  /* 0x0000000000037919 */ /* 0x000e2e0000002100 */
[----:B------:R-:W1:Y:S01]  /*0020*/  LDC R7, c[0x0][0x364] ;  /* 0x0000d900ff077b82 */ /* 0x000e620000000800 */
[----:B------:R-:W1:Y:S07]  /*0030*/  S2R R2, SR_TID.Y ;  /* 0x0000000000027919 */ /* 0x000e6e0000002200 */
[----:B------:R-:W0:Y:S08]  /*0040*/  S2UR UR5, SR_CTAID.X ;  /* 0x00000000000579c3 */ /* 0x000e300000002500 */
[----:B------:R-:W0:Y:S08]  /*0050*/  LDC R0, c[0x0][0x360] ;  /* 0x0000d800ff007b82 */ /* 0x000e300000000800 */
[----:B------:R-:W1:Y:S01]  /*0060*/  S2UR UR4, SR_CTAID.Y ;  /* 0x00000000000479c3 */ /* 0x000e620000002600 */
[----:B0-----:R-:W-:-:S05]  /*0070*/  IMAD R0, R0, UR5, R3 ;  /* 0x0000000500007c24 */ /* 0x001fca000f8e0203 */
[----:B------:R-:W-:Y:S01]  /*0080*/  ISETP.GT.AND P0, PT, R0, 0x1ff, PT ;  /* 0x000001ff0000780c */ /* 0x000fe20003f04270 */
[----:B-1----:R-:W-:-:S05]  /*0090*/  IMAD R7, R7, UR4, R2 ;  /* 0x0000000407077c24 */ /* 0x002fca000f8e0202 */
[----:B------:R-:W-:-:S13]  /*00a0*/  ISETP.GT.U32.OR P0, PT, R7, 0x1ff, P0 ;  /* 0x000001ff0700780c */ /* 0x000fda0000704470 */
[----:B------:R-:W-:Y:S05]  /*00b0*/  @P0 EXIT ;  /* 0x000000000000094d */ /* 0x000fea0003800000 */
[----:B------:R-:W0:Y:S01]  /*00c0*/  LDC.64 R2, c[0x0][0x380] ;  /* 0x0000e000ff027b82 */ /* 0x000e220000000a00 */
[----:B------:R-:W1:Y:S01]  /*00d0*/  LDCU.64 UR6, c[0x0][0x388] ;  /* 0x00007100ff0677ac */ /* 0x000e620008000a00 */
[----:B------:R-:W-:Y:S01]  /*00e0*/  SHF.L.U32 R7, R7, 0x9, RZ ;  /* 0x0000000907077819 */ /* 0x000fe200000006ff */
[----:B------:R-:W-:Y:S01]  /*00f0*/  HFMA2 R14, -RZ, RZ, 0, 0 ;  /* 0x00000000ff0e7431 */ /* 0x000fe200000001ff */
[----:B------:R-:W-:Y:S01]  /*0100*/  MOV R6, R0 ;  /* 0x0000000000067202 */ /* 0x000fe20000000f00 */
[----:B------:R-:W2:Y:S01]  /*0110*/  LDCU.64 UR8, c[0x0][0x358] ;  /* 0x00006b00ff0877ac */ /* 0x000ea20008000a00 */
[----:B------:R-:W-:Y:S01]  /*0120*/  UMOV UR4, URZ ;  /* 0x000000ff00047c82 */ /* 0x000fe20008000000 */
[----:B-1----:R-:W-:-:S04]  /*0130*/  UIADD3 UR5, UP0, UPT, UR6, 0x4000, URZ ;  /* 0x0000400006057890 */ /* 0x002fc8000ff1e0ff */
[----:B------:R-:W-:Y:S01]  /*0140*/  UIADD3.X UR6, UPT, UPT, URZ, UR7, URZ, UP0, !UPT ;  /* 0x00000007ff067290 */ /* 0x000fe200087fe4ff */
[----:B0-----:R-:W-:-:S03]  /*0150*/  IMAD.WIDE.U32 R2, R7, 0x4, R2 ;  /* 0x0000000407027825 */ /* 0x001fc600078e0002 */
[----:B------:R-:W-:-:S04]  /*0160*/  IADD3 R4, P0, PT, R2, 0x20, RZ ;  /* 0x0000002002047810 */ /* 0x000fc80007f1e0ff */
[----:B--2---:R-:W-:-:S09]  /*0170*/  IADD3.X R5, PT, PT, RZ, R3, RZ, P0, !PT ;  /* 0x00000003ff057210 */ /* 0x004fd200007fe4ff */
.L_x_0:
[----:B------:R-:W-:Y:S01]  /*0180*/  MOV R2, UR5 ;  /* 0x0000000500027c02 */ /* 0x000fe20008000f00 */
[----:B------:R-:W2:Y:S01]  /*0190*/  LDG.E R15, desc[UR8][R4.64+-0x20] ;  /* 0xffffe008040f7981 */ /* 0x000ea2000c1e1900 */
[----:B------:R-:W-:-:S03]  /*01a0*/  MOV R3, UR6 ;  /* 0x0000000600037c02 */ /* 0x000fc60008000f00 */
[----:B------:R-:W3:Y:S01]  /*01b0*/  LDG.E R24, desc[UR8][R4.64+-0x1c] ;  /* 0xffffe40804187981 */ /* 0x000ee2000c1e1900 */
[----:B------:R-:W-:-:S03]  /*01c0*/  IMAD.WIDE R2, R6, 0x4, R2 ;  /* 0x0000000406027825 */ /* 0x000fc600078e0202 */
[----:B------:R-:W4:Y:S04]  /*01d0*/  LDG.E R19, desc[UR8][R4.64+-0x18] ;  /* 0xffffe80804137981 */ /* 0x000f28000c1e1900 */
[----:B------:R-:W2:Y:S04]  /*01e0*/  LDG.E R16, desc[UR8][R2.64+-0x4000] ;  /* 0xffc0000802107981 */ /* 0x000ea8000c1e1900 */
[----:B------:R-:W3:Y:S04]  /*01f0*/  LDG.E R25, desc[UR8][R2.64+-0x3800] ;  /* 0xffc8000802197981 */ /* 0x000ee8000c1e1900 */
[----:B------:R-:W4:Y:S04]  /*0200*/  LDG.E R18, desc[UR8][R2.64+-0x3000] ;  /* 0xffd0000802127981 */ /* 0x000f28000c1e1900 */
[----:B------:R-:W5:Y:S04]  /*0210*/  LDG.E R20, desc[UR8][R4.64+-0x14] ;  /* 0xffffec0804147981 */ /* 0x000f68000c1e1900 */
        /* <DEDUP_REMOVED lines=11> */
[----:B------:R-:W5:Y:S01]  /*02d0*/  LDG.E R26, desc[UR8][R4.64+0x1c] ;  /* 0x00001c08041a7981 */ /* 0x000f62000c1e1900 */
[----:B--2---:R-:W-:-:S03]  /*02e0*/  IMAD R15, R15, R16, R14 ;  /* 0x000000100f0f7224 */ /* 0x004fc600078e020e */
[----:B------:R-:W2:Y:S01]  /*02f0*/  LDG.E R16, desc[UR8][R4.64] ;  /* 0x0000000804107981 */ /* 0x000ea2000c1e1900 */
[----:B---3--:R-:W-:-:S03]  /*0300*/  IMAD R24, R24, R25, R15 ;  /* 0x0000001918187224 */ /* 0x008fc600078e020f */
[----:B------:R-:W3:Y:S01]  /*0310*/  LDG.E R14, desc[UR8][R4.64+0x4] ;  /* 0x00000408040e7981 */ /* 0x000ee2000c1e1900 */
[----:B----4-:R-:W-:-:S03]  /*0320*/  IMAD R24, R19, R18, R24 ;  /* 0x0000001213187224 */ /* 0x010fc600078e0218 */
[----:B------:R-:W3:Y:S04]  /*0330*/  LDG.E R15, desc[UR8][R2.64+0x800] ;  /* 0x00080008020f7981 */ /* 0x000ee8000c1e1900 */
[----:B------:R-:W4:Y:S01]  /*0340*/  LDG.E R18, desc[UR8][R4.64+0x8] ;  /* 0x0000080804127981 */ /* 0x000f22000c1e1900 */
[----:B-----5:R-:W-:-:S03]  /*0350*/  IMAD R24, R20, R21, R24 ;  /* 0x0000001514187224 */ /* 0x020fc600078e0218 */
[----:B------:R-:W4:Y:S04]  /*0360*/  LDG.E R19, desc[UR8][R2.64+0x1000] ;  /* 0x0010000802137981 */ /* 0x000f28000c1e1900 */
[----:B------:R-:W5:Y:S01]  /*0370*/  LDG.E R20, desc[UR8][R4.64+0xc] ;  /* 0x00000c0804147981 */ /* 0x000f62000c1e1900 */
[----:B------:R-:W-:-:S03]  /*0380*/  IMAD R24, R22, R23, R24 ;  /* 0x0000001716187224 */ /* 0x000fc600078e0218 */
[----:B------:R-:W5:Y:S04]  /*0390*/  LDG.E R21, desc[UR8][R2.64+0x1800] ;  /* 0x0018000802157981 */ /* 0x000f68000c1e1900 */
[----:B------:R-:W5:Y:S04]  /*03a0*/  LDG.E R22, desc[UR8][R4.64+0x10] ;  /* 0x0000100804167981 */ /* 0x000f68000c1e1900 */
[----:B------:R-:W5:Y:S01]  /*03b0*/  LDG.E R23, desc[UR8][R2.64+0x2000] ;  /* 0x0020000802177981 */ /* 0x000f62000c1e1900 */
[----:B------:R-:W-:-:S03]  /*03c0*/  IMAD R28, R12, R13, R24 ;  /* 0x0000000d0c1c7224 */ /* 0x000fc600078e0218 */
[----:B------:R-:W5:Y:S04]  /*03d0*/  LDG.E R24, desc[UR8][R4.64+0x14] ;  /* 0x0000140804187981 */ /* 0x000f68000c1e1900 */
[----:B------:R-:W5:Y:S04]  /*03e0*/  LDG.E R25, desc[UR8][R2.64+0x2800] ;  /* 0x0028000802197981 */ /* 0x000f68000c1e1900 */
[----:B------:R0:W5:Y:S04]  /*03f0*/  LDG.E R13, desc[UR8][R4.64+0x18] ;  /* 0x00001808040d7981 */ /* 0x000168000c1e1900 */
[----:B------:R-:W5:Y:S01]  /*0400*/  LDG.E R12, desc[UR8][R2.64+0x3000] ;  /* 0x00300008020c7981 */ /* 0x000f62000c1e1900 */
[----:B------:R-:W-:-:S04]  /*0410*/  IMAD R8, R9, R8, R28 ;  /* 0x0000000809087224 */ /* 0x000fc800078e021c */
[----:B------:R-:W-:Y:S01]  /*0420*/  IMAD R8, R10, R11, R8 ;  /* 0x0000000b0a087224 */ /* 0x000fe200078e0208 */
[----:B------:R-:W-:-:S04]  /*0430*/  UIADD3 UR4, UPT, UPT, UR4, 0x10, URZ ;  /* 0x0000001004047890 */ /* 0x000fc8000fffe0ff */
[----:B------:R-:W-:Y:S01]  /*0440*/  UISETP.NE.AND UP0, UPT, UR4, 0x200, UPT ;  /* 0x000002000400788c */ /* 0x000fe2000bf05270 */
[----:B0-----:R-:W-:Y:S02]  /*0450*/  IADD3 R4, P0, PT, R4, 0x40, RZ ;  /* 0x0000004004047810 */ /* 0x001fe40007f1e0ff */
[----:B------:R-:W-:Y:S02]  /*0460*/  IADD3 R6, PT, PT, R6, 0x2000, RZ ;  /* 0x0000200006067810 */ /* 0x000fe40007ffe0ff */
[----:B------:R-:W-:Y:S01]  /*0470*/  IADD3.X R5, PT, PT, RZ, R5, RZ, P0, !PT ;  /* 0x00000005ff057210 */ /* 0x000fe200007fe4ff */
[----:B--2---:R-:W-:-:S04]  /*0480*/  IMAD R8, R16, R17, R8 ;  /* 0x0000001110087224 */ /* 0x004fc800078e0208 */
[----:B---3--:R-:W-:-:S04]  /*0490*/  IMAD R8, R14, R15, R8 ;  /* 0x0000000f0e087224 */ /* 0x008fc800078e0208 */
[----:B----4-:R-:W-:-:S04]  /*04a0*/  IMAD R8, R18, R19, R8 ;  /* 0x0000001312087224 */ /* 0x010fc800078e0208 */
[----:B-----5:R-:W-:-:S04]  /*04b0*/  IMAD R8, R20, R21, R8 ;  /* 0x0000001514087224 */ /* 0x020fc800078e0208 */
[----:B------:R-:W-:-:S04]  /*04c0*/  IMAD R8, R22, R23, R8 ;  /* 0x0000001716087224 */ /* 0x000fc800078e0208 */
[----:B------:R-:W-:-:S04]  /*04d0*/  IMAD R8, R24, R25, R8 ;  /* 0x0000001918087224 */ /* 0x000fc800078e0208 */
[----:B------:R-:W-:-:S04]  /*04e0*/  IMAD R8, R13, R12, R8 ;  /* 0x0000000c0d087224 */ /* 0x000fc800078e0208 */
[----:B------:R-:W-:Y:S01]  /*04f0*/  IMAD R14, R26, R27, R8 ;  /* 0x0000001b1a0e7224 */ /* 0x000fe200078e0208 */
[----:B------:R-:W-:Y:S06]  /*0500*/  BRA.U UP0, `(.L_x_0) ;  /* 0xfffffffd001c7547 */ /* 0x000fec000b83ffff */
[----:B------:R-:W0:Y:S01]  /*0510*/  LDC.64 R2, c[0x0][0x390] ;  /* 0x0000e400ff027b82 */ /* 0x000e220000000a00 */
[----:B------:R-:W-:-:S05]  /*0520*/  IADD3 R7, PT, PT, R0, R7, RZ ;  /* 0x0000000700077210 */ /* 0x000fca0007ffe0ff */
[----:B0-----:R-:W-:-:S05]  /*0530*/  IMAD.WIDE R2, R7, 0x4, R2 ;  /* 0x0000000407027825 */ /* 0x001fca00078e0202 */
[----:B------:R-:W-:Y:S01]  /*0540*/  STG.E desc[UR8][R2.64], R14 ;  /* 0x0000000e02007986 */ /* 0x000fe2000c101908 */
[----:B------:R-:W-:Y:S05]  /*0550*/  EXIT ;  /* 0x000000000000794d */ /* 0x000fea0003800000 */
.L_x_1:
[----:B------:R-:W-:-:S00]  /*0560*/  BRA `(.L_x_1) ;  /* 0xfffffffc00fc7947 */ /* 0x000fc0000383ffff */
[----:B------:R-:W-:-:S00]  /*0570*/  NOP ;  /* 0x0000000000007918 */ /* 0x000fc00000000000 */
        /* <DEDUP_REMOVED lines=8> */
.L_x_2:


//--------------------- .nv.shared.reserved.0     --------------------------
	.section	.nv.shared.reserved.0,"aw",@nobits
	.weak		__nv_reservedSMEM_offset_0_alias
	.size		__nv_reservedSMEM_offset_0_alias, 0, 64
	.other		__nv_reservedSMEM_offset_0_alias,@"STO_CUDA_RESERVED_SHARED STV_DEFAULT"
__nv_reservedSMEM_offset_0_alias:
	.zero		0
	.zero		64


//--------------------- .nv.constant0._Z4gemmPiS_S_ --------------------------
	.section	.nv.constant0._Z4gemmPiS_S_,"a",@progbits
	.sectionflags	@""
	.align	4
.nv.constant0._Z4gemmPiS_S_:
	.zero		920


//--------------------- SYMBOLS --------------------------

	.type		.nv.reservedSmem.offset0,@object
	.size		.nv.reservedSmem.offset0,0x4
